//
// Generated by NVIDIA NVVM Compiler
//
// Compiler Build ID: CL-36424714
// Cuda compilation tools, release 13.0, V13.0.88
// Based on NVVM 20.0.0
//

.version 9.0
.target sm_100
.address_size 64

	// .globl	nchw_to_nhwc_f32_kernel

.visible .entry nchw_to_nhwc_f32_kernel(
	.param .u64 .ptr .align 1 nchw_to_nhwc_f32_kernel_param_0,
	.param .u32 nchw_to_nhwc_f32_kernel_param_1,
	.param .u32 nchw_to_nhwc_f32_kernel_param_2,
	.param .u32 nchw_to_nhwc_f32_kernel_param_3,
	.param .u32 nchw_to_nhwc_f32_kernel_param_4,
	.param .u32 nchw_to_nhwc_f32_kernel_param_5,
	.param .u64 .ptr .align 1 nchw_to_nhwc_f32_kernel_param_6
)
{
	.reg .pred 	%p<2>;
	.reg .b32 	%r<17>;
	.reg .b32 	%f<2>;
	.reg .b64 	%rd<9>;

	ld.param.u64 	%rd1, [nchw_to_nhwc_f32_kernel_param_0];
	ld.param.u32 	%r5, [nchw_to_nhwc_f32_kernel_param_1];
	ld.param.u32 	%r2, [nchw_to_nhwc_f32_kernel_param_3];
	ld.param.u32 	%r3, [nchw_to_nhwc_f32_kernel_param_4];
	ld.param.u32 	%r4, [nchw_to_nhwc_f32_kernel_param_5];
	ld.param.u64 	%rd2, [nchw_to_nhwc_f32_kernel_param_6];
	mov.u32 	%r6, %ctaid.x;
	mov.u32 	%r7, %ntid.x;
	mov.u32 	%r8, %tid.x;
	mad.lo.s32 	%r1, %r6, %r7, %r8;
	setp.ge.s32 	%p1, %r1, %r5;
	@%p1 bra 	$L__BB0_2;
	cvta.to.global.u64 	%rd3, %rd1;
	cvta.to.global.u64 	%rd4, %rd2;
	mov.u32 	%r9, %ctaid.z;
	mov.u32 	%r10, %ctaid.y;
	mul.lo.s32 	%r11, %r3, %r9;
	mad.lo.s32 	%r12, %r2, %r9, %r10;
	mul.lo.s32 	%r13, %r4, %r3;
	mad.lo.s32 	%r14, %r13, %r12, %r1;
	mul.wide.s32 	%rd5, %r14, 4;
	add.s64 	%rd6, %rd3, %rd5;
	ld.global.f32 	%f1, [%rd6];
	mad.lo.s32 	%r15, %r11, %r4, %r1;
	mad.lo.s32 	%r16, %r15, %r2, %r10;
	mul.wide.s32 	%rd7, %r16, 4;
	add.s64 	%rd8, %rd4, %rd7;
	st.global.f32 	[%rd8], %f1;
$L__BB0_2:
	ret;

}
	// .globl	nchw_to_nhwc_f16_kernel
.visible .entry nchw_to_nhwc_f16_kernel(
	.param .u64 .ptr .align 1 nchw_to_nhwc_f16_kernel_param_0,
	.param .u32 nchw_to_nhwc_f16_kernel_param_1,
	.param .u32 nchw_to_nhwc_f16_kernel_param_2,
	.param .u32 nchw_to_nhwc_f16_kernel_param_3,
	.param .u32 nchw_to_nhwc_f16_kernel_param_4,
	.param .u32 nchw_to_nhwc_f16_kernel_param_5,
	.param .u64 .ptr .align 1 nchw_to_nhwc_f16_kernel_param_6
)
{
	.reg .pred 	%p<2>;
	.reg .b16 	%rs<2>;
	.reg .b32 	%r<17>;
	.reg .b64 	%rd<9>;

	ld.param.u64 	%rd1, [nchw_to_nhwc_f16_kernel_param_0];
	ld.param.u32 	%r5, [nchw_to_nhwc_f16_kernel_param_1];
	ld.param.u32 	%r2, [nchw_to_nhwc_f16_kernel_param_3];
	ld.param.u32 	%r3, [nchw_to_nhwc_f16_kernel_param_4];
	ld.param.u32 	%r4, [nchw_to_nhwc_f16_kernel_param_5];
	ld.param.u64 	%rd2, [nchw_to_nhwc_f16_kernel_param_6];
	mov.u32 	%r6, %ctaid.x;
	mov.u32 	%r7, %ntid.x;
	mov.u32 	%r8, %tid.x;
	mad.lo.s32 	%r1, %r6, %r7, %r8;
	setp.ge.s32 	%p1, %r1, %r5;
	@%p1 bra 	$L__BB1_2;
	cvta.to.global.u64 	%rd3, %rd1;
	cvta.to.global.u64 	%rd4, %rd2;
	mov.u32 	%r9, %ctaid.z;
	mov.u32 	%r10, %ctaid.y;
	mul.lo.s32 	%r11, %r3, %r9;
	mad.lo.s32 	%r12, %r11, %r4, %r1;
	mad.lo.s32 	%r13, %r12, %r2, %r10;
	mul.wide.s32 	%rd5, %r13, 2;
	add.s64 	%rd6, %rd4, %rd5;
	mad.lo.s32 	%r14, %r2, %r9, %r10;
	mul.lo.s32 	%r15, %r4, %r3;
	mad.lo.s32 	%r16, %r15, %r14, %r1;
	mul.wide.s32 	%rd7, %r16, 2;
	add.s64 	%rd8, %rd3, %rd7;
	ld.global.u16 	%rs1, [%rd8];
	st.global.u16 	[%rd6], %rs1;
$L__BB1_2:
	ret;

}
	// .globl	nhwc_to_nchw_f32_kernel
.visible .entry nhwc_to_nchw_f32_kernel(
	.param .u64 .ptr .align 1 nhwc_to_nchw_f32_kernel_param_0,
	.param .u32 nhwc_to_nchw_f32_kernel_param_1,
	.param .u32 nhwc_to_nchw_f32_kernel_param_2,
	.param .u32 nhwc_to_nchw_f32_kernel_param_3,
	.param .u32 nhwc_to_nchw_f32_kernel_param_4,
	.param .u32 nhwc_to_nchw_f32_kernel_param_5,
	.param .u64 .ptr .align 1 nhwc_to_nchw_f32_kernel_param_6
)
{
	.reg .pred 	%p<2>;
	.reg .b32 	%r<17>;
	.reg .b32 	%f<2>;
	.reg .b64 	%rd<9>;

	ld.param.u64 	%rd1, [nhwc_to_nchw_f32_kernel_param_0];
	ld.param.u32 	%r5, [nhwc_to_nchw_f32_kernel_param_1];
	ld.param.u32 	%r2, [nhwc_to_nchw_f32_kernel_param_3];
	ld.param.u32 	%r3, [nhwc_to_nchw_f32_kernel_param_4];
	ld.param.u32 	%r4, [nhwc_to_nchw_f32_kernel_param_5];
	ld.param.u64 	%rd2, [nhwc_to_nchw_f32_kernel_param_6];
	mov.u32 	%r6, %ctaid.x;
	mov.u32 	%r7, %ntid.x;
	mov.u32 	%r8, %tid.x;
	mad.lo.s32 	%r1, %r6, %r7, %r8;
	setp.ge.s32 	%p1, %r1, %r5;
	@%p1 bra 	$L__BB2_2;
	cvta.to.global.u64 	%rd3, %rd1;
	cvta.to.global.u64 	%rd4, %rd2;
	mov.u32 	%r9, %ctaid.z;
	mov.u32 	%r10, %ctaid.y;
	mul.lo.s32 	%r11, %r3, %r9;
	mad.lo.s32 	%r12, %r11, %r4, %r1;
	mad.lo.s32 	%r13, %r12, %r2, %r10;
	mul.wide.s32 	%rd5, %r13, 4;
	add.s64 	%rd6, %rd3, %rd5;
	ld.global.f32 	%f1, [%rd6];
	mad.lo.s32 	%r14, %r2, %r9, %r10;
	mul.lo.s32 	%r15, %r4, %r3;
	mad.lo.s32 	%r16, %r15, %r14, %r1;
	mul.wide.s32 	%rd7, %r16, 4;
	add.s64 	%rd8, %rd4, %rd7;
	st.global.f32 	[%rd8], %f1;
$L__BB2_2:
	ret;

}
	// .globl	nhwc_to_nchw_f16_kernel
.visible .entry nhwc_to_nchw_f16_kernel(
	.param .u64 .ptr .align 1 nhwc_to_nchw_f16_kernel_param_0,
	.param .u32 nhwc_to_nchw_f16_kernel_param_1,
	.param .u32 nhwc_to_nchw_f16_kernel_param_2,
	.param .u32 nhwc_to_nchw_f16_kernel_param_3,
	.param .u32 nhwc_to_nchw_f16_kernel_param_4,
	.param .u32 nhwc_to_nchw_f16_kernel_param_5,
	.param .u64 .ptr .align 1 nhwc_to_nchw_f16_kernel_param_6
)
{
	.reg .pred 	%p<2>;
	.reg .b16 	%rs<2>;
	.reg .b32 	%r<17>;
	.reg .b64 	%rd<9>;

	ld.param.u64 	%rd1, [nhwc_to_nchw_f16_kernel_param_0];
	ld.param.u32 	%r5, [nhwc_to_nchw_f16_kernel_param_1];
	ld.param.u32 	%r2, [nhwc_to_nchw_f16_kernel_param_3];
	ld.param.u32 	%r3, [nhwc_to_nchw_f16_kernel_param_4];
	ld.param.u32 	%r4, [nhwc_to_nchw_f16_kernel_param_5];
	ld.param.u64 	%rd2, [nhwc_to_nchw_f16_kernel_param_6];
	mov.u32 	%r6, %ctaid.x;
	mov.u32 	%r7, %ntid.x;
	mov.u32 	%r8, %tid.x;
	mad.lo.s32 	%r1, %r6, %r7, %r8;
	setp.ge.s32 	%p1, %r1, %r5;
	@%p1 bra 	$L__BB3_2;
	cvta.to.global.u64 	%rd3, %rd1;
	cvta.to.global.u64 	%rd4, %rd2;
	mov.u32 	%r9, %ctaid.z;
	mov.u32 	%r10, %ctaid.y;
	mul.lo.s32 	%r11, %r3, %r9;
	mad.lo.s32 	%r12, %r2, %r9, %r10;
	mul.lo.s32 	%r13, %r4, %r3;
	mad.lo.s32 	%r14, %r13, %r12, %r1;
	mul.wide.s32 	%rd5, %r14, 2;
	add.s64 	%rd6, %rd4, %rd5;
	mad.lo.s32 	%r15, %r11, %r4, %r1;
	mad.lo.s32 	%r16, %r15, %r2, %r10;
	mul.wide.s32 	%rd7, %r16, 2;
	add.s64 	%rd8, %rd3, %rd7;
	ld.global.u16 	%rs1, [%rd8];
	st.global.u16 	[%rd6], %rs1;
$L__BB3_2:
	ret;

}


// ===== COMPILED SASS (sm_100) =====

	.target	sm_100

	.elftype	@"ET_EXEC"


//--------------------- .note.nv.tkinfo           --------------------------
	.section	.note.nv.tkinfo,"",@"SHT_NOTE"
	.sectionflags	@"SHF_NOTE_NV_TKINFO"
	.tkinfo
        /*0018*/ 	.word	0x00000002
        /*0030*/ 	.string	""
        /*0030*/ 	.string	"ptxas"
        /*0030*/ 	.string	"Cuda compilation tools, release 13.0, V13.0.88"
        /*0030*/ 	.string	"Build cuda_13.0.r13.0/compiler.36424714_0"
        /*0030*/ 	.string	"-arch sm_100 -m 64 "



//--------------------- .note.nv.cuinfo           --------------------------
	.section	.note.nv.cuinfo,"",@"SHT_NOTE"
	.sectionflags	@"SHF_NOTE_NV_CUINFO"
        /*0018*/ 	.short	0x0002
        /*001a*/ 	.short	0x0064
        /*001c*/ 	.short	0x0082
	.zero		2


//--------------------- .nv.info                  --------------------------
	.section	.nv.info,"",@"SHT_CUDA_INFO"
	.align	4


	//----- nvinfo : EIATTR_REGCOUNT
	.align		4
        /*0000*/ 	.byte	0x04, 0x2f
        /*0002*/ 	.short	(.L_1 - .L_0)
	.align		4
.L_0:
        /*0004*/ 	.word	index@(nchw_to_nhwc_f32_kernel)
        /*0008*/ 	.word	0x0000000c


	//----- nvinfo : EIATTR_FRAME_SIZE
	.align		4
.L_1:
        /*000c*/ 	.byte	0x04, 0x11
        /*000e*/ 	.short	(.L_3 - .L_2)
	.align		4
.L_2:
        /*0010*/ 	.word	index@(nchw_to_nhwc_f32_kernel)
        /*0014*/ 	.word	0x00000000


	//----- nvinfo : EIATTR_REGCOUNT
	.align		4
.L_3:
        /*0018*/ 	.byte	0x04, 0x2f
        /*001a*/ 	.short	(.L_5 - .L_4)
	.align		4
.L_4:
        /*001c*/ 	.word	index@(nchw_to_nhwc_f16_kernel)
        /*0020*/ 	.word	0x0000000c


	//----- nvinfo : EIATTR_FRAME_SIZE
	.align		4
.L_5:
        /*0024*/ 	.byte	0x04, 0x11
        /*0026*/ 	.short	(.L_7 - .L_6)
	.align		4
.L_6:
        /*0028*/ 	.word	index@(nchw_to_nhwc_f16_kernel)
        /*002c*/ 	.word	0x00000000


	//----- nvinfo : EIATTR_REGCOUNT
	.align		4
.L_7:
        /*0030*/ 	.byte	0x04, 0x2f
        /*0032*/ 	.short	(.L_9 - .L_8)
	.align		4
.L_8:
        /*0034*/ 	.word	index@(nhwc_to_nchw_f32_kernel)
        /*0038*/ 	.word	0x0000000c


	//----- nvinfo : EIATTR_FRAME_SIZE
	.align		4
.L_9:
        /*003c*/ 	.byte	0x04, 0x11
        /*003e*/ 	.short	(.L_11 - .L_10)
	.align		4
.L_10:
        /*0040*/ 	.word	index@(nhwc_to_nchw_f32_kernel)
        /*0044*/ 	.word	0x00000000


	//----- nvinfo : EIATTR_REGCOUNT
	.align		4
.L_11:
        /*0048*/ 	.byte	0x04, 0x2f
        /*004a*/ 	.short	(.L_13 - .L_12)
	.align		4
.L_12:
        /*004c*/ 	.word	index@(nhwc_to_nchw_f16_kernel)
        /*0050*/ 	.word	0x0000000c


	//----- nvinfo : EIATTR_FRAME_SIZE
	.align		4
.L_13:
        /*0054*/ 	.byte	0x04, 0x11
        /*0056*/ 	.short	(.L_15 - .L_14)
	.align		4
.L_14:
        /*0058*/ 	.word	index@(nhwc_to_nchw_f16_kernel)
        /*005c*/ 	.word	0x00000000


	//----- nvinfo : EIATTR_MIN_STACK_SIZE
	.align		4
.L_15:
        /*0060*/ 	.byte	0x04, 0x12
        /*0062*/ 	.short	(.L_17 - .L_16)
	.align		4
.L_16:
        /*0064*/ 	.word	index@(nhwc_to_nchw_f16_kernel)
        /*0068*/ 	.word	0x00000000


	//----- nvinfo : EIATTR_MIN_STACK_SIZE
	.align		4
.L_17:
        /*006c*/ 	.byte	0x04, 0x12
        /*006e*/ 	.short	(.L_19 - .L_18)
	.align		4
.L_18:
        /*0070*/ 	.word	index@(nhwc_to_nchw_f32_kernel)
        /*0074*/ 	.word	0x00000000


	//----- nvinfo : EIATTR_MIN_STACK_SIZE
	.align		4
.L_19:
        /*0078*/ 	.byte	0x04, 0x12
        /*007a*/ 	.short	(.L_21 - .L_20)
	.align		4
.L_20:
        /*007c*/ 	.word	index@(nchw_to_nhwc_f16_kernel)
        /*0080*/ 	.word	0x00000000


	//----- nvinfo : EIATTR_MIN_STACK_SIZE
	.align		4
.L_21:
        /*0084*/ 	.byte	0x04, 0x12
        /*0086*/ 	.short	(.L_23 - .L_22)
	.align		4
.L_22:
        /*0088*/ 	.word	index@(nchw_to_nhwc_f32_kernel)
        /*008c*/ 	.word	0x00000000
.L_23:


//--------------------- .nv.compat                --------------------------
	.section	.nv.compat,"",@"SHT_CUDA_COMPAT_INFO"
	.align	4
        /*0000*/ 	.byte	0x02, 0x09, 0x00, 0x00, 0x02, 0x02, 0x01, 0x00, 0x02, 0x05, 0x05, 0x00, 0x03, 0x07, 0x01, 0x01
        /*0010*/ 	.byte	0x02, 0x03, 0x00, 0x00, 0x02, 0x06, 0x01, 0x00, 0x04, 0x0b, 0x08, 0x00, 0x09, 0x00, 0x00, 0x00
        /*0020*/ 	.byte	0x00, 0x00, 0x00, 0x00


//--------------------- .nv.info.nhwc_to_nchw_f16_kernel --------------------------
	.section	.nv.info.nhwc_to_nchw_f16_kernel,"",@"SHT_CUDA_INFO"
	.sectionflags	@""
	.align	4


	//----- nvinfo : EIATTR_CUDA_API_VERSION
	.align		4
        /*0000*/ 	.byte	0x04, 0x37
        /*0002*/ 	.short	(.L_25 - .L_24)
.L_24:
        /*0004*/ 	.word	0x00000082


	//----- nvinfo : EIATTR_KPARAM_INFO
	.align		4
.L_25:
        /*0008*/ 	.byte	0x04, 0x17
        /*000a*/ 	.short	(.L_27 - .L_26)
.L_26:
        /*000c*/ 	.word	0x00000000
        /*0010*/ 	.short	0x0006
        /*0012*/ 	.short	0x0020
        /*0014*/ 	.byte	0x00, 0xf5, 0x21, 0x00


	//----- nvinfo : EIATTR_KPARAM_INFO
	.align		4
.L_27:
        /*0018*/ 	.byte	0x04, 0x17
        /*001a*/ 	.short	(.L_29 - .L_28)
.L_28:
        /*001c*/ 	.word	0x00000000
        /*0020*/ 	.short	0x0005
        /*0022*/ 	.short	0x0018
        /*0024*/ 	.byte	0x00, 0xf0, 0x11, 0x00


	//----- nvinfo : EIATTR_KPARAM_INFO
	.align		4
.L_29:
        /*0028*/ 	.byte	0x04, 0x17
        /*002a*/ 	.short	(.L_31 - .L_30)
.L_30:
        /*002c*/ 	.word	0x00000000
        /*0030*/ 	.short	0x0004
        /*0032*/ 	.short	0x0014
        /*0034*/ 	.byte	0x00, 0xf0, 0x11, 0x00


	//----- nvinfo : EIATTR_KPARAM_INFO
	.align		4
.L_31:
        /*0038*/ 	.byte	0x04, 0x17
        /*003a*/ 	.short	(.L_33 - .L_32)
.L_32:
        /*003c*/ 	.word	0x00000000
        /*0040*/ 	.short	0x0003
        /*0042*/ 	.short	0x0010
        /*0044*/ 	.byte	0x00, 0xf0, 0x11, 0x00


	//----- nvinfo : EIATTR_KPARAM_INFO
	.align		4
.L_33:
        /*0048*/ 	.byte	0x04, 0x17
        /*004a*/ 	.short	(.L_35 - .L_34)
.L_34:
        /*004c*/ 	.word	0x00000000
        /*0050*/ 	.short	0x0002
        /*0052*/ 	.short	0x000c
        /*0054*/ 	.byte	0x00, 0xf0, 0x11, 0x00


	//----- nvinfo : EIATTR_KPARAM_INFO
	.align		4
.L_35:
        /*0058*/ 	.byte	0x04, 0x17
        /*005a*/ 	.short	(.L_37 - .L_36)
.L_36:
        /*005c*/ 	.word	0x00000000
        /*0060*/ 	.short	0x0001
        /*0062*/ 	.short	0x0008
        /*0064*/ 	.byte	0x00, 0xf0, 0x11, 0x00


	//----- nvinfo : EIATTR_KPARAM_INFO
	.align		4
.L_37:
        /*0068*/ 	.byte	0x04, 0x17
        /*006a*/ 	.short	(.L_39 - .L_38)
.L_38:
        /*006c*/ 	.word	0x00000000
        /*0070*/ 	.short	0x0000
        /*0072*/ 	.short	0x0000
        /*0074*/ 	.byte	0x00, 0xf5, 0x21, 0x00


	//----- nvinfo : EIATTR_SPARSE_MMA_MASK
	.align		4
.L_39:
        /*0078*/ 	.byte	0x03, 0x50
        /*007a*/ 	.short	0x0000


	//----- nvinfo : EIATTR_MAXREG_COUNT
	.align		4
        /*007c*/ 	.byte	0x03, 0x1b
        /*007e*/ 	.short	0x00ff


	//----- nvinfo : EIATTR_MERCURY_ISA_VERSION
	.align		4
        /*0080*/ 	.byte	0x03, 0x5f
        /*0082*/ 	.short	0x0101


	//----- nvinfo : EIATTR_VRC_CTA_INIT_COUNT
	.align		4
        /*0084*/ 	.byte	0x02, 0x4a
	.zero		1
	.zero		1


	//----- nvinfo : EIATTR_EXIT_INSTR_OFFSETS
	.align		4
        /*0088*/ 	.byte	0x04, 0x1c
        /*008a*/ 	.short	(.L_41 - .L_40)


	//   ....[0]....
.L_40:
        /*008c*/ 	.word	0x00000070


	//   ....[1]....
        /*0090*/ 	.word	0x00000180


	//----- nvinfo : EIATTR_CBANK_PARAM_SIZE
	.align		4
.L_41:
        /*0094*/ 	.byte	0x03, 0x19
        /*0096*/ 	.short	0x0028


	//----- nvinfo : EIATTR_PARAM_CBANK
	.align		4
        /*0098*/ 	.byte	0x04, 0x0a
        /*009a*/ 	.short	(.L_43 - .L_42)
	.align		4
.L_42:
        /*009c*/ 	.word	index@(.nv.constant0.nhwc_to_nchw_f16_kernel)
        /*00a0*/ 	.short	0x0380
        /*00a2*/ 	.short	0x0028


	//----- nvinfo : EIATTR_SW_WAR
	.align		4
.L_43:
        /*00a4*/ 	.byte	0x04, 0x36
        /*00a6*/ 	.short	(.L_45 - .L_44)
.L_44:
        /*00a8*/ 	.word	0x00000008
.L_45:


//--------------------- .nv.info.nhwc_to_nchw_f32_kernel --------------------------
	.section	.nv.info.nhwc_to_nchw_f32_kernel,"",@"SHT_CUDA_INFO"
	.sectionflags	@""
	.align	4


	//----- nvinfo : EIATTR_CUDA_API_VERSION
	.align		4
        /*0000*/ 	.byte	0x04, 0x37
        /*0002*/ 	.short	(.L_47 - .L_46)
.L_46:
        /*0004*/ 	.word	0x00000082


	//----- nvinfo : EIATTR_KPARAM_INFO
	.align		4
.L_47:
        /*0008*/ 	.byte	0x04, 0x17
        /*000a*/ 	.short	(.L_49 - .L_48)
.L_48:
        /*000c*/ 	.word	0x00000000
        /*0010*/ 	.short	0x0006
        /*0012*/ 	.short	0x0020
        /*0014*/ 	.byte	0x00, 0xf5, 0x21, 0x00


	//----- nvinfo : EIATTR_KPARAM_INFO
	.align		4
.L_49:
        /*0018*/ 	.byte	0x04, 0x17
        /*001a*/ 	.short	(.L_51 - .L_50)
.L_50:
        /*001c*/ 	.word	0x00000000
        /*0020*/ 	.short	0x0005
        /*0022*/ 	.short	0x0018
        /*0024*/ 	.byte	0x00, 0xf0, 0x11, 0x00


	//----- nvinfo : EIATTR_KPARAM_INFO
	.align		4
.L_51:
        /*0028*/ 	.byte	0x04, 0x17
        /*002a*/ 	.short	(.L_53 - .L_52)
.L_52:
        /*002c*/ 	.word	0x00000000
        /*0030*/ 	.short	0x0004
        /*0032*/ 	.short	0x0014
        /*0034*/ 	.byte	0x00, 0xf0, 0x11, 0x00


	//----- nvinfo : EIATTR_KPARAM_INFO
	.align		4
.L_53:
        /*0038*/ 	.byte	0x04, 0x17
        /*003a*/ 	.short	(.L_55 - .L_54)
.L_54:
        /*003c*/ 	.word	0x00000000
        /*0040*/ 	.short	0x0003
        /*0042*/ 	.short	0x0010
        /*0044*/ 	.byte	0x00, 0xf0, 0x11, 0x00


	//----- nvinfo : EIATTR_KPARAM_INFO
	.align		4
.L_55:
        /*0048*/ 	.byte	0x04, 0x17
        /*004a*/ 	.short	(.L_57 - .L_56)
.L_56:
        /*004c*/ 	.word	0x00000000
        /*0050*/ 	.short	0x0002
        /*0052*/ 	.short	0x000c
        /*0054*/ 	.byte	0x00, 0xf0, 0x11, 0x00


	//----- nvinfo : EIATTR_KPARAM_INFO
	.align		4
.L_57:
        /*0058*/ 	.byte	0x04, 0x17
        /*005a*/ 	.short	(.L_59 - .L_58)
.L_58:
        /*005c*/ 	.word	0x00000000
        /*0060*/ 	.short	0x0001
        /*0062*/ 	.short	0x0008
        /*0064*/ 	.byte	0x00, 0xf0, 0x11, 0x00


	//----- nvinfo : EIATTR_KPARAM_INFO
	.align		4
.L_59:
        /*0068*/ 	.byte	0x04, 0x17
        /*006a*/ 	.short	(.L_61 - .L_60)
.L_60:
        /*006c*/ 	.word	0x00000000
        /*0070*/ 	.short	0x0000
        /*0072*/ 	.short	0x0000
        /*0074*/ 	.byte	0x00, 0xf5, 0x21, 0x00


	//----- nvinfo : EIATTR_SPARSE_MMA_MASK
	.align		4
.L_61:
        /*0078*/ 	.byte	0x03, 0x50
        /*007a*/ 	.short	0x0000


	//----- nvinfo : EIATTR_MAXREG_COUNT
	.align		4
        /*007c*/ 	.byte	0x03, 0x1b
        /*007e*/ 	.short	0x00ff


	//----- nvinfo : EIATTR_MERCURY_ISA_VERSION
	.align		4
        /*0080*/ 	.byte	0x03, 0x5f
        /*0082*/ 	.short	0x0101


	//----- nvinfo : EIATTR_VRC_CTA_INIT_COUNT
	.align		4
        /*0084*/ 	.byte	0x02, 0x4a
	.zero		1
	.zero		1


	//----- nvinfo : EIATTR_EXIT_INSTR_OFFSETS
	.align		4
        /*0088*/ 	.byte	0x04, 0x1c
        /*008a*/ 	.short	(.L_63 - .L_62)


	//   ....[0]....
.L_62:
        /*008c*/ 	.word	0x00000070


	//   ....[1]....
        /*0090*/ 	.word	0x00000180


	//----- nvinfo : EIATTR_CBANK_PARAM_SIZE
	.align		4
.L_63:
        /*0094*/ 	.byte	0x03, 0x19
        /*0096*/ 	.short	0x0028


	//----- nvinfo : EIATTR_PARAM_CBANK
	.align		4
        /*0098*/ 	.byte	0x04, 0x0a
        /*009a*/ 	.short	(.L_65 - .L_64)
	.align		4
.L_64:
        /*009c*/ 	.word	index@(.nv.constant0.nhwc_to_nchw_f32_kernel)
        /*00a0*/ 	.short	0x0380
        /*00a2*/ 	.short	0x0028


	//----- nvinfo : EIATTR_SW_WAR
	.align		4
.L_65:
        /*00a4*/ 	.byte	0x04, 0x36
        /*00a6*/ 	.short	(.L_67 - .L_66)
.L_66:
        /*00a8*/ 	.word	0x00000008
.L_67:


//--------------------- .nv.info.nchw_to_nhwc_f16_kernel --------------------------
	.section	.nv.info.nchw_to_nhwc_f16_kernel,"",@"SHT_CUDA_INFO"
	.sectionflags	@""
	.align	4


	//----- nvinfo : EIATTR_CUDA_API_VERSION
	.align		4
        /*0000*/ 	.byte	0x04, 0x37
        /*0002*/ 	.short	(.L_69 - .L_68)
.L_68:
        /*0004*/ 	.word	0x00000082


	//----- nvinfo : EIATTR_KPARAM_INFO
	.align		4
.L_69:
        /*0008*/ 	.byte	0x04, 0x17
        /*000a*/ 	.short	(.L_71 - .L_70)
.L_70:
        /*000c*/ 	.word	0x00000000
        /*0010*/ 	.short	0x0006
        /*0012*/ 	.short	0x0020
        /*0014*/ 	.byte	0x00, 0xf5, 0x21, 0x00


	//----- nvinfo : EIATTR_KPARAM_INFO
	.align		4
.L_71:
        /*0018*/ 	.byte	0x04, 0x17
        /*001a*/ 	.short	(.L_73 - .L_72)
.L_72:
        /*001c*/ 	.word	0x00000000
        /*0020*/ 	.short	0x0005
        /*0022*/ 	.short	0x0018
        /*0024*/ 	.byte	0x00, 0xf0, 0x11, 0x00


	//----- nvinfo : EIATTR_KPARAM_INFO
	.align		4
.L_73:
        /*0028*/ 	.byte	0x04, 0x17
        /*002a*/ 	.short	(.L_75 - .L_74)
.L_74:
        /*002c*/ 	.word	0x00000000
        /*0030*/ 	.short	0x0004
        /*0032*/ 	.short	0x0014
        /*0034*/ 	.byte	0x00, 0xf0, 0x11, 0x00


	//----- nvinfo : EIATTR_KPARAM_INFO
	.align		4
.L_75:
        /*0038*/ 	.byte	0x04, 0x17
        /*003a*/ 	.short	(.L_77 - .L_76)
.L_76:
        /*003c*/ 	.word	0x00000000
        /*0040*/ 	.short	0x0003
        /*0042*/ 	.short	0x0010
        /*0044*/ 	.byte	0x00, 0xf0, 0x11, 0x00


	//----- nvinfo : EIATTR_KPARAM_INFO
	.align		4
.L_77:
        /*0048*/ 	.byte	0x04, 0x17
        /*004a*/ 	.short	(.L_79 - .L_78)
.L_78:
        /*004c*/ 	.word	0x00000000
        /*0050*/ 	.short	0x0002
        /*0052*/ 	.short	0x000c
        /*0054*/ 	.byte	0x00, 0xf0, 0x11, 0x00


	//----- nvinfo : EIATTR_KPARAM_INFO
	.align		4
.L_79:
        /*0058*/ 	.byte	0x04, 0x17
        /*005a*/ 	.short	(.L_81 - .L_80)
.L_80:
        /*005c*/ 	.word	0x00000000
        /*0060*/ 	.short	0x0001
        /*0062*/ 	.short	0x0008
        /*0064*/ 	.byte	0x00, 0xf0, 0x11, 0x00


	//----- nvinfo : EIATTR_KPARAM_INFO
	.align		4
.L_81:
        /*0068*/ 	.byte	0x04, 0x17
        /*006a*/ 	.short	(.L_83 - .L_82)
.L_82:
        /*006c*/ 	.word	0x00000000
        /*0070*/ 	.short	0x0000
        /*0072*/ 	.short	0x0000
        /*0074*/ 	.byte	0x00, 0xf5, 0x21, 0x00


	//----- nvinfo : EIATTR_SPARSE_MMA_MASK
	.align		4
.L_83:
        /*0078*/ 	.byte	0x03, 0x50
        /*007a*/ 	.short	0x0000


	//----- nvinfo : EIATTR_MAXREG_COUNT
	.align		4
        /*007c*/ 	.byte	0x03, 0x1b
        /*007e*/ 	.short	0x00ff


	//----- nvinfo : EIATTR_MERCURY_ISA_VERSION
	.align		4
        /*0080*/ 	.byte	0x03, 0x5f
        /*0082*/ 	.short	0x0101


	//----- nvinfo : EIATTR_VRC_CTA_INIT_COUNT
	.align		4
        /*0084*/ 	.byte	0x02, 0x4a
	.zero		1
	.zero		1


	//----- nvinfo : EIATTR_EXIT_INSTR_OFFSETS
	.align		4
        /*0088*/ 	.byte	0x04, 0x1c
        /*008a*/ 	.short	(.L_85 - .L_84)


	//   ....[0]....
.L_84:
        /*008c*/ 	.word	0x00000070


	//   ....[1]....
        /*0090*/ 	.word	0x00000180


	//----- nvinfo : EIATTR_CBANK_PARAM_SIZE
	.align		4
.L_85:
        /*0094*/ 	.byte	0x03, 0x19
        /*0096*/ 	.short	0x0028


	//----- nvinfo : EIATTR_PARAM_CBANK
	.align		4
        /*0098*/ 	.byte	0x04, 0x0a
        /*009a*/ 	.short	(.L_87 - .L_86)
	.align		4
.L_86:
        /*009c*/ 	.word	index@(.nv.constant0.nchw_to_nhwc_f16_kernel)
        /*00a0*/ 	.short	0x0380
        /*00a2*/ 	.short	0x0028


	//----- nvinfo : EIATTR_SW_WAR
	.align		4
.L_87:
        /*00a4*/ 	.byte	0x04, 0x36
        /*00a6*/ 	.short	(.L_89 - .L_88)
.L_88:
        /*00a8*/ 	.word	0x00000008
.L_89:


//--------------------- .nv.info.nchw_to_nhwc_f32_kernel --------------------------
	.section	.nv.info.nchw_to_nhwc_f32_kernel,"",@"SHT_CUDA_INFO"
	.sectionflags	@""
	.align	4


	//----- nvinfo : EIATTR_CUDA_API_VERSION
	.align		4
        /*0000*/ 	.byte	0x04, 0x37
        /*0002*/ 	.short	(.L_91 - .L_90)
.L_90:
        /*0004*/ 	.word	0x00000082


	//----- nvinfo : EIATTR_KPARAM_INFO
	.align		4
.L_91:
        /*0008*/ 	.byte	0x04, 0x17
        /*000a*/ 	.short	(.L_93 - .L_92)
.L_92:
        /*000c*/ 	.word	0x00000000
        /*0010*/ 	.short	0x0006
        /*0012*/ 	.short	0x0020
        /*0014*/ 	.byte	0x00, 0xf5, 0x21, 0x00


	//----- nvinfo : EIATTR_KPARAM_INFO
	.align		4
.L_93:
        /*0018*/ 	.byte	0x04, 0x17
        /*001a*/ 	.short	(.L_95 - .L_94)
.L_94:
        /*001c*/ 	.word	0x00000000
        /*0020*/ 	.short	0x0005
        /*0022*/ 	.short	0x0018
        /*0024*/ 	.byte	0x00, 0xf0, 0x11, 0x00


	//----- nvinfo : EIATTR_KPARAM_INFO
	.align		4
.L_95:
        /*0028*/ 	.byte	0x04, 0x17
        /*002a*/ 	.short	(.L_97 - .L_96)
.L_96:
        /*002c*/ 	.word	0x00000000
        /*0030*/ 	.short	0x0004
        /*0032*/ 	.short	0x0014
        /*0034*/ 	.byte	0x00, 0xf0, 0x11, 0x00


	//----- nvinfo : EIATTR_KPARAM_INFO
	.align		4
.L_97:
        /*0038*/ 	.byte	0x04, 0x17
        /*003a*/ 	.short	(.L_99 - .L_98)
.L_98:
        /*003c*/ 	.word	0x00000000
        /*0040*/ 	.short	0x0003
        /*0042*/ 	.short	0x0010
        /*0044*/ 	.byte	0x00, 0xf0, 0x11, 0x00


	//----- nvinfo : EIATTR_KPARAM_INFO
	.align		4
.L_99:
        /*0048*/ 	.byte	0x04, 0x17
        /*004a*/ 	.short	(.L_101 - .L_100)
.L_100:
        /*004c*/ 	.word	0x00000000
        /*0050*/ 	.short	0x0002
        /*0052*/ 	.short	0x000c
        /*0054*/ 	.byte	0x00, 0xf0, 0x11, 0x00


	//----- nvinfo : EIATTR_KPARAM_INFO
	.align		4
.L_101:
        /*0058*/ 	.byte	0x04, 0x17
        /*005a*/ 	.short	(.L_103 - .L_102)
.L_102:
        /*005c*/ 	.word	0x00000000
        /*0060*/ 	.short	0x0001
        /*0062*/ 	.short	0x0008
        /*0064*/ 	.byte	0x00, 0xf0, 0x11, 0x00


	//----- nvinfo : EIATTR_KPARAM_INFO
	.align		4
.L_103:
        /*0068*/ 	.byte	0x04, 0x17
        /*006a*/ 	.short	(.L_105 - .L_104)
.L_104:
        /*006c*/ 	.word	0x00000000
        /*0070*/ 	.short	0x0000
        /*0072*/ 	.short	0x0000
        /*0074*/ 	.byte	0x00, 0xf5, 0x21, 0x00


	//----- nvinfo : EIATTR_SPARSE_MMA_MASK
	.align		4
.L_105:
        /*0078*/ 	.byte	0x03, 0x50
        /*007a*/ 	.short	0x0000


	//----- nvinfo : EIATTR_MAXREG_COUNT
	.align		4
        /*007c*/ 	.byte	0x03, 0x1b
        /*007e*/ 	.short	0x00ff


	//----- nvinfo : EIATTR_MERCURY_ISA_VERSION
	.align		4
        /*0080*/ 	.byte	0x03, 0x5f
        /*0082*/ 	.short	0x0101


	//----- nvinfo : EIATTR_VRC_CTA_INIT_COUNT
	.align		4
        /*0084*/ 	.byte	0x02, 0x4a
	.zero		1
	.zero		1


	//----- nvinfo : EIATTR_EXIT_INSTR_OFFSETS
	.align		4
        /*0088*/ 	.byte	0x04, 0x1c
        /*008a*/ 	.short	(.L_107 - .L_106)


	//   ....[0]....
.L_106:
        /*008c*/ 	.word	0x00000070


	//   ....[1]....
        /*0090*/ 	.word	0x00000180


	//----- nvinfo : EIATTR_CBANK_PARAM_SIZE
	.align		4
.L_107:
        /*0094*/ 	.byte	0x03, 0x19
        /*0096*/ 	.short	0x0028


	//----- nvinfo : EIATTR_PARAM_CBANK
	.align		4
        /*0098*/ 	.byte	0x04, 0x0a
        /*009a*/ 	.short	(.L_109 - .L_108)
	.align		4
.L_108:
        /*009c*/ 	.word	index@(.nv.constant0.nchw_to_nhwc_f32_kernel)
        /*00a0*/ 	.short	0x0380
        /*00a2*/ 	.short	0x0028


	//----- nvinfo : EIATTR_SW_WAR
	.align		4
.L_109:
        /*00a4*/ 	.byte	0x04, 0x36
        /*00a6*/ 	.short	(.L_111 - .L_110)
.L_110:
        /*00a8*/ 	.word	0x00000008
.L_111:


//--------------------- .nv.callgraph             --------------------------
	.section	.nv.callgraph,"",@"SHT_CUDA_CALLGRAPH"
	.align	4
	.sectionentsize	8
	.align		4
        /*0000*/ 	.word	0x00000000
	.align		4
        /*0004*/ 	.word	0xffffffff
	.align		4
        /*0008*/ 	.word	0x00000000
	.align		4
        /*000c*/ 	.word	0xfffffffe
	.align		4
        /*0010*/ 	.word	0x00000000
	.align		4
        /*0014*/ 	.word	0xfffffffd
	.align		4
        /*0018*/ 	.word	0x00000000
	.align		4
        /*001c*/ 	.word	0xfffffffc


//--------------------- .text.nhwc_to_nchw_f16_kernel --------------------------
	.section	.text.nhwc_to_nchw_f16_kernel,"ax",@progbits
	.align	128
        .global         nhwc_to_nchw_f16_kernel
        .type           nhwc_to_nchw_f16_kernel,@function
        .size           nhwc_to_nchw_f16_kernel,(.L_x_4 - nhwc_to_nchw_f16_kernel)
        .other          nhwc_to_nchw_f16_kernel,@"STO_CUDA_ENTRY STV_DEFAULT"
nhwc_to_nchw_f16_kernel:
.text.nhwc_to_nchw_f16_kernel:
[----:B------:R-:W-:Y:S01]  /*0000*/  LDC R1, c[0x0][0x37c] ;  /* 0x0000df00ff017b82 */ /* 0x000fe20000000800 */
[----:B------:R-:W0:Y:S07]  /*0010*/  S2R R3, SR_TID.X ;  /* 0x0000000000037919 */ /* 0x000e2e0000002100 */
[----:B------:R-:W0:Y:S01]  /*0020*/  S2UR UR4, SR_CTAID.X ;  /* 0x00000000000479c3 */ /* 0x000e220000002500 */
[----:B------:R-:W1:Y:S07]  /*0030*/  LDCU UR5, c[0x0][0x388] ;  /* 0x00007100ff0577ac */ /* 0x000e6e0008000800 */
[----:B------:R-:W0:Y:S02]  /*0040*/  LDC R0, c[0x0][0x360] ;  /* 0x0000d800ff007b82 */ /* 0x000e240000000800 */
[----:B0-----:R-:W-:-:S05]  /*0050*/  IMAD R0, R0, UR4, R3 ;  /* 0x0000000400007c24 */ /* 0x001fca000f8e0203 */
[----:B-1----:R-:W-:-:S13]  /*0060*/  ISETP.GE.AND P0, PT, R0, UR5, PT ;  /* 0x0000000500007c0c */ /* 0x002fda000bf06270 */
[----:B------:R-:W-:Y:S05]  /*0070*/  @P0 EXIT ;  /* 0x000000000000094d */ /* 0x000fea0003800000 */
[----:B------:R-:W0:Y:S01]  /*0080*/  S2R R7, SR_CTAID.Y ;  /* 0x0000000000077919 */ /* 0x000e220000002600 */
[----:B------:R-:W1:Y:S01]  /*0090*/  LDC.64 R8, c[0x0][0x390] ;  /* 0x0000e400ff087b82 */ /* 0x000e620000000a00 */
[----:B------:R-:W1:Y:S01]  /*00a0*/  LDCU UR7, c[0x0][0x398] ;  /* 0x00007300ff0777ac */ /* 0x000e620008000800 */
[----:B------:R-:W2:Y:S06]  /*00b0*/  LDCU.64 UR4, c[0x0][0x358] ;  /* 0x00006b00ff0477ac */ /* 0x000eac0008000a00 */
[----:B------:R-:W3:Y:S08]  /*00c0*/  S2UR UR6, SR_CTAID.Z ;  /* 0x00000000000679c3 */ /* 0x000ef00000002700 */
[----:B------:R-:W4:Y:S01]  /*00d0*/  LDC.64 R4, c[0x0][0x380] ;  /* 0x0000e000ff047b82 */ /* 0x000f220000000a00 */
[----:B-1----:R-:W-:-:S04]  /*00e0*/  IMAD R9, R9, UR7, RZ ;  /* 0x0000000709097c24 */ /* 0x002fc8000f8e02ff */
[----:B---3--:R-:W-:-:S04]  /*00f0*/  IMAD R3, R9, UR6, R0 ;  /* 0x0000000609037c24 */ /* 0x008fc8000f8e0200 */
[----:B0-----:R-:W-:-:S04]  /*0100*/  IMAD R3, R3, R8, R7 ;  /* 0x0000000803037224 */ /* 0x001fc800078e0207 */
[----:B----4-:R-:W-:Y:S02]  /*0110*/  IMAD.WIDE R4, R3, 0x2, R4 ;  /* 0x0000000203047825 */ /* 0x010fe400078e0204 */
[----:B------:R-:W0:Y:S04]  /*0120*/  LDC.64 R2, c[0x0][0x3a0] ;  /* 0x0000e800ff027b82 */ /* 0x000e280000000a00 */
[----:B--2---:R-:W2:Y:S01]  /*0130*/  LDG.E.U16 R5, desc[UR4][R4.64] ;  /* 0x0000000404057981 */ /* 0x004ea2000c1e1500 */
[----:B------:R-:W-:-:S04]  /*0140*/  IMAD R7, R8, UR6, R7 ;  /* 0x0000000608077c24 */ /* 0x000fc8000f8e0207 */
[----:B------:R-:W-:-:S04]  /*0150*/  IMAD R7, R7, R9, R0 ;  /* 0x0000000907077224 */ /* 0x000fc800078e0200 */
[----:B0-----:R-:W-:-:S05]  /*0160*/  IMAD.WIDE R2, R7, 0x2, R2 ;  /* 0x0000000207027825 */ /* 0x001fca00078e0202 */
[----:B--2---:R-:W-:Y:S01]  /*0170*/  STG.E.U16 desc[UR4][R2.64], R5 ;  /* 0x0000000502007986 */ /* 0x004fe2000c101504 */
[----:B------:R-:W-:Y:S05]  /*0180*/  EXIT ;  /* 0x000000000000794d */ /* 0x000fea0003800000 */
.L_x_0:
[----:B------:R-:W-:-:S00]  /*0190*/  BRA `(.L_x_0) ;  /* 0xfffffffc00fc7947 */ /* 0x000fc0000383ffff */
[----:B------:R-:W-:-:S00]  /*01a0*/  NOP ;  /* 0x0000000000007918 */ /* 0x000fc00000000000 */
        /* <DEDUP_REMOVED lines=13> */
.L_x_4:


//--------------------- .text.nhwc_to_nchw_f32_kernel --------------------------
	.section	.text.nhwc_to_nchw_f32_kernel,"ax",@progbits
	.align	128
        .global         nhwc_to_nchw_f32_kernel
        .type           nhwc_to_nchw_f32_kernel,@function
        .size           nhwc_to_nchw_f32_kernel,(.L_x_5 - nhwc_to_nchw_f32_kernel)
        .other          nhwc_to_nchw_f32_kernel,@"STO_CUDA_ENTRY STV_DEFAULT"
nhwc_to_nchw_f32_kernel:
.text.nhwc_to_nchw_f32_kernel:
        /* <DEDUP_REMOVED lines=19> */
[----:B--2---:R-:W2:Y:S01]  /*0130*/  LDG.E R3, desc[UR4][R2.64] ;  /* 0x0000000402037981 */ /* 0x004ea2000c1e1900 */
[----:B------:R-:W-:-:S04]  /*0140*/  IMAD R7, R8, UR6, R7 ;  /* 0x0000000608077c24 */ /* 0x000fc8000f8e0207 */
[----:B------:R-:W-:-:S04]  /*0150*/  IMAD R7, R7, R9, R0 ;  /* 0x0000000907077224 */ /* 0x000fc800078e0200 */
[----:B0-----:R-:W-:-:S05]  /*0160*/  IMAD.WIDE R4, R7, 0x4, R4 ;  /* 0x0000000407047825 */ /* 0x001fca00078e0204 */
[----:B--2---:R-:W-:Y:S01]  /*0170*/  STG.E desc[UR4][R4.64], R3 ;  /* 0x0000000304007986 */ /* 0x004fe2000c101904 */
[----:B------:R-:W-:Y:S05]  /*0180*/  EXIT ;  /* 0x000000000000794d */ /* 0x000fea0003800000 */
.L_x_1:
        /* <DEDUP_REMOVED lines=15> */
.L_x_5:


//--------------------- .text.nchw_to_nhwc_f16_kernel --------------------------
	.section	.text.nchw_to_nhwc_f16_kernel,"ax",@progbits
	.align	128
        .global         nchw_to_nhwc_f16_kernel
        .type           nchw_to_nhwc_f16_kernel,@function
        .size           nchw_to_nhwc_f16_kernel,(.L_x_6 - nchw_to_nhwc_f16_kernel)
        .other          nchw_to_nhwc_f16_kernel,@"STO_CUDA_ENTRY STV_DEFAULT"
nchw_to_nhwc_f16_kernel:
.text.nchw_to_nhwc_f16_kernel:
        /* <DEDUP_REMOVED lines=12> */
[----:B------:R-:W0:Y:S08]  /*00c0*/  S2UR UR6, SR_CTAID.Z ;  /* 0x00000000000679c3 */ /* 0x000e300000002700 */
[----:B------:R-:W3:Y:S01]  /*00d0*/  LDC.64 R4, c[0x0][0x380] ;  /* 0x0000e000ff047b82 */ /* 0x000ee20000000a00 */
[----:B-1----:R-:W-:-:S02]  /*00e0*/  IMAD R7, R7, UR7, RZ ;  /* 0x0000000707077c24 */ /* 0x002fc4000f8e02ff */
[----:B0-----:R-:W-:-:S04]  /*00f0*/  IMAD R3, R6, UR6, R9 ;  /* 0x0000000606037c24 */ /* 0x001fc8000f8e0209 */
[----:B------:R-:W-:-:S04]  /*0100*/  IMAD R3, R3, R7, R0 ;  /* 0x0000000703037224 */ /* 0x000fc800078e0200 */
[----:B---3--:R-:W-:Y:S02]  /*0110*/  IMAD.WIDE R4, R3, 0x2, R4 ;  /* 0x0000000203047825 */ /* 0x008fe400078e0204 */
[----:B------:R-:W0:Y:S04]  /*0120*/  LDC.64 R2, c[0x0][0x3a0] ;  /* 0x0000e800ff027b82 */ /* 0x000e280000000a00 */
[----:B--2---:R-:W2:Y:S01]  /*0130*/  LDG.E.U16 R5, desc[UR4][R4.64] ;  /* 0x0000000404057981 */ /* 0x004ea2000c1e1500 */
[----:B------:R-:W-:-:S04]  /*0140*/  IMAD R7, R7, UR6, R0 ;  /* 0x0000000607077c24 */ /* 0x000fc8000f8e0200 */
[----:B------:R-:W-:-:S04]  /*0150*/  IMAD R7, R7, R6, R9 ;  /* 0x0000000607077224 */ /* 0x000fc800078e0209 */
[----:B0-----:R-:W-:-:S05]  /*0160*/  IMAD.WIDE R2, R7, 0x2, R2 ;  /* 0x0000000207027825 */ /* 0x001fca00078e0202 */
[----:B--2---:R-:W-:Y:S01]  /*0170*/  STG.E.U16 desc[UR4][R2.64], R5 ;  /* 0x0000000502007986 */ /* 0x004fe2000c101504 */
[----:B------:R-:W-:Y:S05]  /*0180*/  EXIT ;  /* 0x000000000000794d */ /* 0x000fea0003800000 */
.L_x_2:
        /* <DEDUP_REMOVED lines=15> */
.L_x_6:


//--------------------- .text.nchw_to_nhwc_f32_kernel --------------------------
	.section	.text.nchw_to_nhwc_f32_kernel,"ax",@progbits
	.align	128
        .global         nchw_to_nhwc_f32_kernel
        .type           nchw_to_nhwc_f32_kernel,@function
        .size           nchw_to_nhwc_f32_kernel,(.L_x_7 - nchw_to_nhwc_f32_kernel)
        .other          nchw_to_nhwc_f32_kernel,@"STO_CUDA_ENTRY STV_DEFAULT"
nchw_to_nhwc_f32_kernel:
.text.nchw_to_nhwc_f32_kernel:
        /* <DEDUP_REMOVED lines=19> */
[----:B--2---:R-:W2:Y:S01]  /*0130*/  LDG.E R3, desc[UR4][R2.64] ;  /* 0x0000000402037981 */ /* 0x004ea2000c1e1900 */
[----:B------:R-:W-:-:S04]  /*0140*/  IMAD R7, R7, UR6, R0 ;  /* 0x0000000607077c24 */ /* 0x000fc8000f8e0200 */
[----:B------:R-:W-:-:S04]  /*0150*/  IMAD R7, R7, R6, R9 ;  /* 0x0000000607077224 */ /* 0x000fc800078e0209 */
[----:B0-----:R-:W-:-:S05]  /*0160*/  IMAD.WIDE R4, R7, 0x4, R4 ;  /* 0x0000000407047825 */ /* 0x001fca00078e0204 */
[----:B--2---:R-:W-:Y:S01]  /*0170*/  STG.E desc[UR4][R4.64], R3 ;  /* 0x0000000304007986 */ /* 0x004fe2000c101904 */
[----:B------:R-:W-:Y:S05]  /*0180*/  EXIT ;  /* 0x000000000000794d */ /* 0x000fea0003800000 */
.L_x_3:
        /* <DEDUP_REMOVED lines=15> */
.L_x_7:


//--------------------- .nv.shared.reserved.0     --------------------------
	.section	.nv.shared.reserved.0,"aw",@nobits
	.weak		__nv_reservedSMEM_offset_0_alias
	.size		__nv_reservedSMEM_offset_0_alias, 0, 64
	.other		__nv_reservedSMEM_offset_0_alias,@"STO_CUDA_RESERVED_SHARED STV_DEFAULT"
__nv_reservedSMEM_offset_0_alias:
	.zero		0
	.zero		64


//--------------------- .nv.constant0.nhwc_to_nchw_f16_kernel --------------------------
	.section	.nv.constant0.nhwc_to_nchw_f16_kernel,"a",@progbits
	.sectionflags	@""
	.align	4
.nv.constant0.nhwc_to_nchw_f16_kernel:
	.zero		936


//--------------------- .nv.constant0.nhwc_to_nchw_f32_kernel --------------------------
	.section	.nv.constant0.nhwc_to_nchw_f32_kernel,"a",@progbits
	.sectionflags	@""
	.align	4
.nv.constant0.nhwc_to_nchw_f32_kernel:
	.zero		936


//--------------------- .nv.constant0.nchw_to_nhwc_f16_kernel --------------------------
	.section	.nv.constant0.nchw_to_nhwc_f16_kernel,"a",@progbits
	.sectionflags	@""
	.align	4
.nv.constant0.nchw_to_nhwc_f16_kernel:
	.zero		936


//--------------------- .nv.constant0.nchw_to_nhwc_f32_kernel --------------------------
	.section	.nv.constant0.nchw_to_nhwc_f32_kernel,"a",@progbits
	.sectionflags	@""
	.align	4
.nv.constant0.nchw_to_nhwc_f32_kernel:
	.zero		936


//--------------------- SYMBOLS --------------------------

	.type		.nv.reservedSmem.offset0,@object
	.size		.nv.reservedSmem.offset0,0x4
